//
// Generated by NVIDIA NVVM Compiler
//
// Compiler Build ID: CL-36424714
// Cuda compilation tools, release 13.0, V13.0.88
// Based on NVVM 20.0.0
//

.version 9.0
.target sm_100
.address_size 64

	// .globl	_Z6kernelPKiS0_Pi

.visible .entry _Z6kernelPKiS0_Pi(
	.param .u64 .ptr .align 1 _Z6kernelPKiS0_Pi_param_0,
	.param .u64 .ptr .align 1 _Z6kernelPKiS0_Pi_param_1,
	.param .u64 .ptr .align 1 _Z6kernelPKiS0_Pi_param_2
)
{
	.reg .b32 	%r<14>;
	.reg .b64 	%rd<11>;

	ld.param.u64 	%rd1, [_Z6kernelPKiS0_Pi_param_0];
	ld.param.u64 	%rd2, [_Z6kernelPKiS0_Pi_param_1];
	ld.param.u64 	%rd3, [_Z6kernelPKiS0_Pi_param_2];
	cvta.to.global.u64 	%rd4, %rd3;
	cvta.to.global.u64 	%rd5, %rd2;
	cvta.to.global.u64 	%rd6, %rd1;
	mov.u32 	%r1, %ntid.x;
	mov.u32 	%r2, %ctaid.x;
	mov.u32 	%r3, %tid.x;
	mad.lo.s32 	%r4, %r1, %r2, %r3;
	shl.b32 	%r5, %r4, 11;
	mov.u32 	%r6, %ntid.y;
	mov.u32 	%r7, %ctaid.y;
	mov.u32 	%r8, %tid.y;
	mad.lo.s32 	%r9, %r6, %r7, %r8;
	add.s32 	%r10, %r5, %r9;
	mul.wide.s32 	%rd7, %r10, 4;
	add.s64 	%rd8, %rd6, %rd7;
	ld.global.u32 	%r11, [%rd8];
	add.s64 	%rd9, %rd5, %rd7;
	ld.global.u32 	%r12, [%rd9];
	sub.s32 	%r13, %r11, %r12;
	add.s64 	%rd10, %rd4, %rd7;
	st.global.u32 	[%rd10], %r13;
	ret;

}


// ===== COMPILED SASS (sm_100) =====

	.target	sm_100

	.elftype	@"ET_EXEC"


//--------------------- .note.nv.tkinfo           --------------------------
	.section	.note.nv.tkinfo,"",@"SHT_NOTE"
	.sectionflags	@"SHF_NOTE_NV_TKINFO"
	.tkinfo
        /*0018*/ 	.word	0x00000002
        /*0030*/ 	.string	""
        /*0030*/ 	.string	"ptxas"
        /*0030*/ 	.string	"Cuda compilation tools, release 13.0, V13.0.88"
        /*0030*/ 	.string	"Build cuda_13.0.r13.0/compiler.36424714_0"
        /*0030*/ 	.string	"-arch sm_100 -m 64 "



//--------------------- .note.nv.cuinfo           --------------------------
	.section	.note.nv.cuinfo,"",@"SHT_NOTE"
	.sectionflags	@"SHF_NOTE_NV_CUINFO"
        /*0018*/ 	.short	0x0002
        /*001a*/ 	.short	0x0064
        /*001c*/ 	.short	0x0082
	.zero		2


//--------------------- .nv.info                  --------------------------
	.section	.nv.info,"",@"SHT_CUDA_INFO"
	.align	4


	//----- nvinfo : EIATTR_REGCOUNT
	.align		4
        /*0000*/ 	.byte	0x04, 0x2f
        /*0002*/ 	.short	(.L_1 - .L_0)
	.align		4
.L_0:
        /*0004*/ 	.word	index@(_Z6kernelPKiS0_Pi)
        /*0008*/ 	.word	0x0000000c


	//----- nvinfo : EIATTR_FRAME_SIZE
	.align		4
.L_1:
        /*000c*/ 	.byte	0x04, 0x11
        /*000e*/ 	.short	(.L_3 - .L_2)
	.align		4
.L_2:
        /*0010*/ 	.word	index@(_Z6kernelPKiS0_Pi)
        /*0014*/ 	.word	0x00000000


	//----- nvinfo : EIATTR_MIN_STACK_SIZE
	.align		4
.L_3:
        /*0018*/ 	.byte	0x04, 0x12
        /*001a*/ 	.short	(.L_5 - .L_4)
	.align		4
.L_4:
        /*001c*/ 	.word	index@(_Z6kernelPKiS0_Pi)
        /*0020*/ 	.word	0x00000000
.L_5:


//--------------------- .nv.compat                --------------------------
	.section	.nv.compat,"",@"SHT_CUDA_COMPAT_INFO"
	.align	4
        /*0000*/ 	.byte	0x02, 0x09, 0x00, 0x00, 0x02, 0x02, 0x01, 0x00, 0x02, 0x05, 0x05, 0x00, 0x03, 0x07, 0x01, 0x01
        /*0010*/ 	.byte	0x02, 0x03, 0x00, 0x00, 0x02, 0x06, 0x01, 0x00, 0x04, 0x0b, 0x08, 0x00, 0x09, 0x00, 0x00, 0x00
        /*0020*/ 	.byte	0x00, 0x00, 0x00, 0x00


//--------------------- .nv.info._Z6kernelPKiS0_Pi --------------------------
	.section	.nv.info._Z6kernelPKiS0_Pi,"",@"SHT_CUDA_INFO"
	.sectionflags	@""
	.align	4


	//----- nvinfo : EIATTR_CUDA_API_VERSION
	.align		4
        /*0000*/ 	.byte	0x04, 0x37
        /*0002*/ 	.short	(.L_7 - .L_6)
.L_6:
        /*0004*/ 	.word	0x00000082


	//----- nvinfo : EIATTR_KPARAM_INFO
	.align		4
.L_7:
        /*0008*/ 	.byte	0x04, 0x17
        /*000a*/ 	.short	(.L_9 - .L_8)
.L_8:
        /*000c*/ 	.word	0x00000000
        /*0010*/ 	.short	0x0002
        /*0012*/ 	.short	0x0010
        /*0014*/ 	.byte	0x00, 0xf5, 0x21, 0x00


	//----- nvinfo : EIATTR_KPARAM_INFO
	.align		4
.L_9:
        /*0018*/ 	.byte	0x04, 0x17
        /*001a*/ 	.short	(.L_11 - .L_10)
.L_10:
        /*001c*/ 	.word	0x00000000
        /*0020*/ 	.short	0x0001
        /*0022*/ 	.short	0x0008
        /*0024*/ 	.byte	0x00, 0xf5, 0x21, 0x00


	//----- nvinfo : EIATTR_KPARAM_INFO
	.align		4
.L_11:
        /*0028*/ 	.byte	0x04, 0x17
        /*002a*/ 	.short	(.L_13 - .L_12)
.L_12:
        /*002c*/ 	.word	0x00000000
        /*0030*/ 	.short	0x0000
        /*0032*/ 	.short	0x0000
        /*0034*/ 	.byte	0x00, 0xf5, 0x21, 0x00


	//----- nvinfo : EIATTR_SPARSE_MMA_MASK
	.align		4
.L_13:
        /*0038*/ 	.byte	0x03, 0x50
        /*003a*/ 	.short	0x0000


	//----- nvinfo : EIATTR_MAXREG_COUNT
	.align		4
        /*003c*/ 	.byte	0x03, 0x1b
        /*003e*/ 	.short	0x00ff


	//----- nvinfo : EIATTR_MERCURY_ISA_VERSION
	.align		4
        /*0040*/ 	.byte	0x03, 0x5f
        /*0042*/ 	.short	0x0101


	//----- nvinfo : EIATTR_VRC_CTA_INIT_COUNT
	.align		4
        /*0044*/ 	.byte	0x02, 0x4a
	.zero		1
	.zero		1


	//----- nvinfo : EIATTR_EXIT_INSTR_OFFSETS
	.align		4
        /*0048*/ 	.byte	0x04, 0x1c
        /*004a*/ 	.short	(.L_15 - .L_14)


	//   ....[0]....
.L_14:
        /*004c*/ 	.word	0x00000150


	//----- nvinfo : EIATTR_CBANK_PARAM_SIZE
	.align		4
.L_15:
        /*0050*/ 	.byte	0x03, 0x19
        /*0052*/ 	.short	0x0018


	//----- nvinfo : EIATTR_PARAM_CBANK
	.align		4
        /*0054*/ 	.byte	0x04, 0x0a
        /*0056*/ 	.short	(.L_17 - .L_16)
	.align		4
.L_16:
        /*0058*/ 	.word	index@(.nv.constant0._Z6kernelPKiS0_Pi)
        /*005c*/ 	.short	0x0380
        /*005e*/ 	.short	0x0018


	//----- nvinfo : EIATTR_SW_WAR
	.align		4
.L_17:
        /*0060*/ 	.byte	0x04, 0x36
        /*0062*/ 	.short	(.L_19 - .L_18)
.L_18:
        /*0064*/ 	.word	0x00000008
.L_19:


//--------------------- .nv.callgraph             --------------------------
	.section	.nv.callgraph,"",@"SHT_CUDA_CALLGRAPH"
	.align	4
	.sectionentsize	8
	.align		4
        /*0000*/ 	.word	0x00000000
	.align		4
        /*0004*/ 	.word	0xffffffff
	.align		4
        /*0008*/ 	.word	0x00000000
	.align		4
        /*000c*/ 	.word	0xfffffffe
	.align		4
        /*0010*/ 	.word	0x00000000
	.align		4
        /*0014*/ 	.word	0xfffffffd
	.align		4
        /*0018*/ 	.word	0x00000000
	.align		4
        /*001c*/ 	.word	0xfffffffc


//--------------------- .text._Z6kernelPKiS0_Pi   --------------------------
	.section	.text._Z6kernelPKiS0_Pi,"ax",@progbits
	.align	128
        .global         _Z6kernelPKiS0_Pi
        .type           _Z6kernelPKiS0_Pi,@function
        .size           _Z6kernelPKiS0_Pi,(.L_x_1 - _Z6kernelPKiS0_Pi)
        .other          _Z6kernelPKiS0_Pi,@"STO_CUDA_ENTRY STV_DEFAULT"
_Z6kernelPKiS0_Pi:
.text._Z6kernelPKiS0_Pi:
[----:B------:R-:W-:Y:S01]  /*0000*/  LDC R1, c[0x0][0x37c] ;  /* 0x0000df00ff017b82 */ /* 0x000fe20000000800 */
[----:B------:R-:W0:Y:S01]  /*0010*/  S2R R0, SR_CTAID.X ;  /* 0x0000000000007919 */ /* 0x000e220000002500 */
[----:B------:R-:W0:Y:S06]  /*0020*/  LDCU UR6, c[0x0][0x360] ;  /* 0x00006c00ff0677ac */ /* 0x000e2c0008000800 */
[----:B------:R-:W1:Y:S01]  /*0030*/  LDC.64 R2, c[0x0][0x380] ;  /* 0x0000e000ff027b82 */ /* 0x000e620000000a00 */
[----:B------:R-:W0:Y:S01]  /*0040*/  S2R R7, SR_TID.X ;  /* 0x0000000000077919 */ /* 0x000e220000002100 */
[----:B------:R-:W2:Y:S01]  /*0050*/  LDCU UR7, c[0x0][0x364] ;  /* 0x00006c80ff0777ac */ /* 0x000ea20008000800 */
[----:B------:R-:W2:Y:S01]  /*0060*/  S2R R6, SR_CTAID.Y ;  /* 0x0000000000067919 */ /* 0x000ea20000002600 */
[----:B------:R-:W3:Y:S04]  /*0070*/  LDCU.64 UR4, c[0x0][0x358] ;  /* 0x00006b00ff0477ac */ /* 0x000ee80008000a00 */
[----:B------:R-:W4:Y:S01]  /*0080*/  LDC.64 R4, c[0x0][0x388] ;  /* 0x0000e200ff047b82 */ /* 0x000f220000000a00 */
[----:B------:R-:W2:Y:S01]  /*0090*/  S2R R9, SR_TID.Y ;  /* 0x0000000000097919 */ /* 0x000ea20000002200 */
[----:B0-----:R-:W-:-:S02]  /*00a0*/  IMAD R0, R0, UR6, R7 ;  /* 0x0000000600007c24 */ /* 0x001fc4000f8e0207 */
[----:B--2---:R-:W-:-:S05]  /*00b0*/  IMAD R7, R6, UR7, R9 ;  /* 0x0000000706077c24 */ /* 0x004fca000f8e0209 */
[----:B------:R-:W-:Y:S02]  /*00c0*/  LEA R9, R0, R7, 0xb ;  /* 0x0000000700097211 */ /* 0x000fe400078e58ff */
[----:B------:R-:W0:Y:S03]  /*00d0*/  LDC.64 R6, c[0x0][0x390] ;  /* 0x0000e400ff067b82 */ /* 0x000e260000000a00 */
[----:B-1----:R-:W-:-:S04]  /*00e0*/  IMAD.WIDE R2, R9, 0x4, R2 ;  /* 0x0000000409027825 */ /* 0x002fc800078e0202 */
[C---:B----4-:R-:W-:Y:S02]  /*00f0*/  IMAD.WIDE R4, R9.reuse, 0x4, R4 ;  /* 0x0000000409047825 */ /* 0x050fe400078e0204 */
[----:B---3--:R-:W2:Y:S04]  /*0100*/  LDG.E R2, desc[UR4][R2.64] ;  /* 0x0000000402027981 */ /* 0x008ea8000c1e1900 */
[----:B------:R-:W2:Y:S01]  /*0110*/  LDG.E R5, desc[UR4][R4.64] ;  /* 0x0000000404057981 */ /* 0x000ea2000c1e1900 */
[----:B0-----:R-:W-:Y:S01]  /*0120*/  IMAD.WIDE R6, R9, 0x4, R6 ;  /* 0x0000000409067825 */ /* 0x001fe200078e0206 */
[----:B--2---:R-:W-:-:S05]  /*0130*/  IADD3 R9, PT, PT, R2, -R5, RZ ;  /* 0x8000000502097210 */ /* 0x004fca0007ffe0ff */
[----:B------:R-:W-:Y:S01]  /*0140*/  STG.E desc[UR4][R6.64], R9 ;  /* 0x0000000906007986 */ /* 0x000fe2000c101904 */
[----:B------:R-:W-:Y:S05]  /*0150*/  EXIT ;  /* 0x000000000000794d */ /* 0x000fea0003800000 */
.L_x_0:
[----:B------:R-:W-:-:S00]  /*0160*/  BRA `(.L_x_0) ;  /* 0xfffffffc00fc7947 */ /* 0x000fc0000383ffff */
[----:B------:R-:W-:-:S00]  /*0170*/  NOP ;  /* 0x0000000000007918 */ /* 0x000fc00000000000 */
        /* <DEDUP_REMOVED lines=8> */
.L_x_1:


//--------------------- .nv.shared.reserved.0     --------------------------
	.section	.nv.shared.reserved.0,"aw",@nobits
	.weak		__nv_reservedSMEM_offset_0_alias
	.size		__nv_reservedSMEM_offset_0_alias, 0, 64
	.other		__nv_reservedSMEM_offset_0_alias,@"STO_CUDA_RESERVED_SHARED STV_DEFAULT"
__nv_reservedSMEM_offset_0_alias:
	.zero		0
	.zero		64


//--------------------- .nv.constant0._Z6kernelPKiS0_Pi --------------------------
	.section	.nv.constant0._Z6kernelPKiS0_Pi,"a",@progbits
	.sectionflags	@""
	.align	4
.nv.constant0._Z6kernelPKiS0_Pi:
	.zero		920


//--------------------- SYMBOLS --------------------------

	.type		.nv.reservedSmem.offset0,@object
	.size		.nv.reservedSmem.offset0,0x4
